//
// Generated by NVIDIA NVVM Compiler
//
// Compiler Build ID: CL-36424714
// Cuda compilation tools, release 13.0, V13.0.88
// Based on NVVM 20.0.0
//

.version 9.0
.target sm_100
.address_size 64

	// .globl	_Z7mat_mulPiS_S_
// _ZZ7mat_mulPiS_S_E5tempA has been demoted
// _ZZ7mat_mulPiS_S_E5tempB has been demoted
// _ZZ10stencil_2dPiS_E4temp has been demoted

.visible .entry _Z7mat_mulPiS_S_(
	.param .u64 .ptr .align 1 _Z7mat_mulPiS_S__param_0,
	.param .u64 .ptr .align 1 _Z7mat_mulPiS_S__param_1,
	.param .u64 .ptr .align 1 _Z7mat_mulPiS_S__param_2
)
{
	.reg .pred 	%p<11>;
	.reg .b32 	%r<144>;
	.reg .b64 	%rd<80>;
	// demoted variable
	.shared .align 4 .b8 _ZZ7mat_mulPiS_S_E5tempA[4096];
	// demoted variable
	.shared .align 4 .b8 _ZZ7mat_mulPiS_S_E5tempB[4096];
	ld.param.u64 	%rd8, [_Z7mat_mulPiS_S__param_0];
	ld.param.u64 	%rd9, [_Z7mat_mulPiS_S__param_1];
	ld.param.u64 	%rd6, [_Z7mat_mulPiS_S__param_2];
	cvta.to.global.u64 	%rd1, %rd9;
	cvta.to.global.u64 	%rd2, %rd8;
	mov.u32 	%r25, %tid.x;
	mov.u32 	%r26, %ctaid.x;
	mov.u32 	%r27, %ntid.x;
	mul.lo.s32 	%r1, %r26, %r27;
	add.s32 	%r2, %r1, %r25;
	mov.u32 	%r28, %tid.y;
	mov.u32 	%r29, %ctaid.y;
	mov.u32 	%r30, %ntid.y;
	mad.lo.s32 	%r3, %r29, %r30, %r28;
	sub.s32 	%r4, 1024, %r25;
	shl.b32 	%r31, %r28, 7;
	mov.u32 	%r32, _ZZ7mat_mulPiS_S_E5tempA;
	add.s32 	%r5, %r32, %r31;
	shl.b32 	%r33, %r25, 2;
	add.s32 	%r6, %r5, %r33;
	shl.b32 	%r34, %r3, 10;
	or.b32  	%r7, %r34, %r25;
	sub.s32 	%r8, 1024, %r28;
	mov.u32 	%r35, _ZZ7mat_mulPiS_S_E5tempB;
	add.s32 	%r10, %r35, %r33;
	add.s32 	%r9, %r10, %r31;
	shl.b32 	%r36, %r28, 10;
	add.s32 	%r140, %r2, %r36;
	mov.b64 	%rd79, 0;
	mov.b32 	%r139, 0;
	mov.u32 	%r138, %r7;
	mov.u32 	%r141, %r139;
$L__BB0_1:
	setp.gt.u32 	%p1, %r3, 1023;
	mul.wide.s32 	%rd10, %r140, 4;
	add.s64 	%rd4, %rd1, %rd10;
	setp.ge.u32 	%p2, %r139, %r4;
	mov.b32 	%r142, 0;
	or.pred  	%p3, %p1, %p2;
	@%p3 bra 	$L__BB0_3;
	mul.wide.u32 	%rd11, %r138, 4;
	add.s64 	%rd12, %rd2, %rd11;
	ld.global.u32 	%r142, [%rd12];
$L__BB0_3:
	setp.gt.s32 	%p4, %r2, 1023;
	st.shared.u32 	[%r6], %r142;
	setp.ge.u32 	%p5, %r139, %r8;
	mov.b32 	%r143, 0;
	or.pred  	%p6, %p4, %p5;
	@%p6 bra 	$L__BB0_5;
	ld.global.u32 	%r143, [%rd4];
$L__BB0_5:
	st.shared.u32 	[%r9], %r143;
	bar.sync 	0;
	ld.shared.u32 	%r41, [%r5];
	ld.shared.u32 	%r42, [%r10];
	mul.lo.s32 	%r43, %r42, %r41;
	cvt.s64.s32 	%rd13, %r43;
	add.s64 	%rd14, %rd79, %rd13;
	ld.shared.u32 	%r44, [%r5+4];
	ld.shared.u32 	%r45, [%r10+128];
	mul.lo.s32 	%r46, %r45, %r44;
	cvt.s64.s32 	%rd15, %r46;
	add.s64 	%rd16, %rd14, %rd15;
	ld.shared.u32 	%r47, [%r5+8];
	ld.shared.u32 	%r48, [%r10+256];
	mul.lo.s32 	%r49, %r48, %r47;
	cvt.s64.s32 	%rd17, %r49;
	add.s64 	%rd18, %rd16, %rd17;
	ld.shared.u32 	%r50, [%r5+12];
	ld.shared.u32 	%r51, [%r10+384];
	mul.lo.s32 	%r52, %r51, %r50;
	cvt.s64.s32 	%rd19, %r52;
	add.s64 	%rd20, %rd18, %rd19;
	ld.shared.u32 	%r53, [%r5+16];
	ld.shared.u32 	%r54, [%r10+512];
	mul.lo.s32 	%r55, %r54, %r53;
	cvt.s64.s32 	%rd21, %r55;
	add.s64 	%rd22, %rd20, %rd21;
	ld.shared.u32 	%r56, [%r5+20];
	ld.shared.u32 	%r57, [%r10+640];
	mul.lo.s32 	%r58, %r57, %r56;
	cvt.s64.s32 	%rd23, %r58;
	add.s64 	%rd24, %rd22, %rd23;
	ld.shared.u32 	%r59, [%r5+24];
	ld.shared.u32 	%r60, [%r10+768];
	mul.lo.s32 	%r61, %r60, %r59;
	cvt.s64.s32 	%rd25, %r61;
	add.s64 	%rd26, %rd24, %rd25;
	ld.shared.u32 	%r62, [%r5+28];
	ld.shared.u32 	%r63, [%r10+896];
	mul.lo.s32 	%r64, %r63, %r62;
	cvt.s64.s32 	%rd27, %r64;
	add.s64 	%rd28, %rd26, %rd27;
	ld.shared.u32 	%r65, [%r5+32];
	ld.shared.u32 	%r66, [%r10+1024];
	mul.lo.s32 	%r67, %r66, %r65;
	cvt.s64.s32 	%rd29, %r67;
	add.s64 	%rd30, %rd28, %rd29;
	ld.shared.u32 	%r68, [%r5+36];
	ld.shared.u32 	%r69, [%r10+1152];
	mul.lo.s32 	%r70, %r69, %r68;
	cvt.s64.s32 	%rd31, %r70;
	add.s64 	%rd32, %rd30, %rd31;
	ld.shared.u32 	%r71, [%r5+40];
	ld.shared.u32 	%r72, [%r10+1280];
	mul.lo.s32 	%r73, %r72, %r71;
	cvt.s64.s32 	%rd33, %r73;
	add.s64 	%rd34, %rd32, %rd33;
	ld.shared.u32 	%r74, [%r5+44];
	ld.shared.u32 	%r75, [%r10+1408];
	mul.lo.s32 	%r76, %r75, %r74;
	cvt.s64.s32 	%rd35, %r76;
	add.s64 	%rd36, %rd34, %rd35;
	ld.shared.u32 	%r77, [%r5+48];
	ld.shared.u32 	%r78, [%r10+1536];
	mul.lo.s32 	%r79, %r78, %r77;
	cvt.s64.s32 	%rd37, %r79;
	add.s64 	%rd38, %rd36, %rd37;
	ld.shared.u32 	%r80, [%r5+52];
	ld.shared.u32 	%r81, [%r10+1664];
	mul.lo.s32 	%r82, %r81, %r80;
	cvt.s64.s32 	%rd39, %r82;
	add.s64 	%rd40, %rd38, %rd39;
	ld.shared.u32 	%r83, [%r5+56];
	ld.shared.u32 	%r84, [%r10+1792];
	mul.lo.s32 	%r85, %r84, %r83;
	cvt.s64.s32 	%rd41, %r85;
	add.s64 	%rd42, %rd40, %rd41;
	ld.shared.u32 	%r86, [%r5+60];
	ld.shared.u32 	%r87, [%r10+1920];
	mul.lo.s32 	%r88, %r87, %r86;
	cvt.s64.s32 	%rd43, %r88;
	add.s64 	%rd44, %rd42, %rd43;
	ld.shared.u32 	%r89, [%r5+64];
	ld.shared.u32 	%r90, [%r10+2048];
	mul.lo.s32 	%r91, %r90, %r89;
	cvt.s64.s32 	%rd45, %r91;
	add.s64 	%rd46, %rd44, %rd45;
	ld.shared.u32 	%r92, [%r5+68];
	ld.shared.u32 	%r93, [%r10+2176];
	mul.lo.s32 	%r94, %r93, %r92;
	cvt.s64.s32 	%rd47, %r94;
	add.s64 	%rd48, %rd46, %rd47;
	ld.shared.u32 	%r95, [%r5+72];
	ld.shared.u32 	%r96, [%r10+2304];
	mul.lo.s32 	%r97, %r96, %r95;
	cvt.s64.s32 	%rd49, %r97;
	add.s64 	%rd50, %rd48, %rd49;
	ld.shared.u32 	%r98, [%r5+76];
	ld.shared.u32 	%r99, [%r10+2432];
	mul.lo.s32 	%r100, %r99, %r98;
	cvt.s64.s32 	%rd51, %r100;
	add.s64 	%rd52, %rd50, %rd51;
	ld.shared.u32 	%r101, [%r5+80];
	ld.shared.u32 	%r102, [%r10+2560];
	mul.lo.s32 	%r103, %r102, %r101;
	cvt.s64.s32 	%rd53, %r103;
	add.s64 	%rd54, %rd52, %rd53;
	ld.shared.u32 	%r104, [%r5+84];
	ld.shared.u32 	%r105, [%r10+2688];
	mul.lo.s32 	%r106, %r105, %r104;
	cvt.s64.s32 	%rd55, %r106;
	add.s64 	%rd56, %rd54, %rd55;
	ld.shared.u32 	%r107, [%r5+88];
	ld.shared.u32 	%r108, [%r10+2816];
	mul.lo.s32 	%r109, %r108, %r107;
	cvt.s64.s32 	%rd57, %r109;
	add.s64 	%rd58, %rd56, %rd57;
	ld.shared.u32 	%r110, [%r5+92];
	ld.shared.u32 	%r111, [%r10+2944];
	mul.lo.s32 	%r112, %r111, %r110;
	cvt.s64.s32 	%rd59, %r112;
	add.s64 	%rd60, %rd58, %rd59;
	ld.shared.u32 	%r113, [%r5+96];
	ld.shared.u32 	%r114, [%r10+3072];
	mul.lo.s32 	%r115, %r114, %r113;
	cvt.s64.s32 	%rd61, %r115;
	add.s64 	%rd62, %rd60, %rd61;
	ld.shared.u32 	%r116, [%r5+100];
	ld.shared.u32 	%r117, [%r10+3200];
	mul.lo.s32 	%r118, %r117, %r116;
	cvt.s64.s32 	%rd63, %r118;
	add.s64 	%rd64, %rd62, %rd63;
	ld.shared.u32 	%r119, [%r5+104];
	ld.shared.u32 	%r120, [%r10+3328];
	mul.lo.s32 	%r121, %r120, %r119;
	cvt.s64.s32 	%rd65, %r121;
	add.s64 	%rd66, %rd64, %rd65;
	ld.shared.u32 	%r122, [%r5+108];
	ld.shared.u32 	%r123, [%r10+3456];
	mul.lo.s32 	%r124, %r123, %r122;
	cvt.s64.s32 	%rd67, %r124;
	add.s64 	%rd68, %rd66, %rd67;
	ld.shared.u32 	%r125, [%r5+112];
	ld.shared.u32 	%r126, [%r10+3584];
	mul.lo.s32 	%r127, %r126, %r125;
	cvt.s64.s32 	%rd69, %r127;
	add.s64 	%rd70, %rd68, %rd69;
	ld.shared.u32 	%r128, [%r5+116];
	ld.shared.u32 	%r129, [%r10+3712];
	mul.lo.s32 	%r130, %r129, %r128;
	cvt.s64.s32 	%rd71, %r130;
	add.s64 	%rd72, %rd70, %rd71;
	ld.shared.u32 	%r131, [%r5+120];
	ld.shared.u32 	%r132, [%r10+3840];
	mul.lo.s32 	%r133, %r132, %r131;
	cvt.s64.s32 	%rd73, %r133;
	add.s64 	%rd74, %rd72, %rd73;
	ld.shared.u32 	%r134, [%r5+124];
	ld.shared.u32 	%r135, [%r10+3968];
	mul.lo.s32 	%r136, %r135, %r134;
	cvt.s64.s32 	%rd75, %r136;
	add.s64 	%rd79, %rd74, %rd75;
	bar.sync 	0;
	add.s32 	%r141, %r141, 1;
	add.s32 	%r140, %r140, 32768;
	add.s32 	%r139, %r139, 32;
	add.s32 	%r138, %r138, 32;
	setp.ne.s32 	%p7, %r141, 32;
	@%p7 bra 	$L__BB0_1;
	setp.gt.s32 	%p8, %r2, 1023;
	setp.gt.u32 	%p9, %r3, 1023;
	or.pred  	%p10, %p9, %p8;
	@%p10 bra 	$L__BB0_8;
	add.s32 	%r137, %r7, %r1;
	cvta.to.global.u64 	%rd76, %rd6;
	mul.wide.s32 	%rd77, %r137, 4;
	add.s64 	%rd78, %rd76, %rd77;
	st.global.u32 	[%rd78], %rd79;
$L__BB0_8:
	ret;

}
	// .globl	_Z10stencil_2dPiS_
.visible .entry _Z10stencil_2dPiS_(
	.param .u64 .ptr .align 1 _Z10stencil_2dPiS__param_0,
	.param .u64 .ptr .align 1 _Z10stencil_2dPiS__param_1
)
{
	.reg .pred 	%p<15>;
	.reg .b32 	%r<61>;
	.reg .b64 	%rd<18>;
	// demoted variable
	.shared .align 4 .b8 _ZZ10stencil_2dPiS_E4temp[5776];
	ld.param.u64 	%rd5, [_Z10stencil_2dPiS__param_0];
	ld.param.u64 	%rd6, [_Z10stencil_2dPiS__param_1];
	cvta.to.global.u64 	%rd1, %rd6;
	cvta.to.global.u64 	%rd2, %rd5;
	mov.u32 	%r1, %tid.x;
	mov.u32 	%r8, %ctaid.x;
	mov.u32 	%r9, %ntid.x;
	mad.lo.s32 	%r2, %r8, %r9, %r1;
	mov.u32 	%r3, %tid.y;
	mov.u32 	%r10, %ctaid.y;
	mov.u32 	%r11, %ntid.y;
	mad.lo.s32 	%r12, %r10, %r11, %r3;
	setp.gt.s32 	%p1, %r2, 1023;
	setp.gt.u32 	%p2, %r12, 1023;
	shl.b32 	%r5, %r2, 10;
	add.s32 	%r6, %r5, %r12;
	mul.wide.s32 	%rd7, %r6, 4;
	add.s64 	%rd3, %rd2, %rd7;
	mov.u32 	%r13, _ZZ10stencil_2dPiS_E4temp;
	mad.lo.s32 	%r14, %r1, 152, %r13;
	shl.b32 	%r15, %r3, 2;
	add.s32 	%r16, %r14, %r15;
	add.s32 	%r7, %r16, 456;
	or.pred  	%p3, %p1, %p2;
	@%p3 bra 	$L__BB1_2;
	ld.global.u32 	%r18, [%rd3];
	st.shared.u32 	[%r7+12], %r18;
	bra.uni 	$L__BB1_3;
$L__BB1_2:
	mov.b32 	%r17, 0;
	st.shared.u32 	[%r7+12], %r17;
$L__BB1_3:
	setp.gt.u32 	%p4, %r1, 2;
	@%p4 bra 	$L__BB1_9;
	setp.gt.s32 	%p5, %r2, 2;
	@%p5 bra 	$L__BB1_6;
	mov.b32 	%r19, 0;
	st.shared.u32 	[%r7+-444], %r19;
	bra.uni 	$L__BB1_7;
$L__BB1_6:
	add.s32 	%r22, %r6, -3072;
	mul.wide.u32 	%rd8, %r22, 4;
	add.s64 	%rd9, %rd2, %rd8;
	ld.global.u32 	%r23, [%rd9];
	st.shared.u32 	[%r7+-444], %r23;
	setp.gt.u32 	%p6, %r2, 991;
	@%p6 bra 	$L__BB1_8;
$L__BB1_7:
	ld.global.u32 	%r25, [%rd3+131072];
	st.shared.u32 	[%r7+4876], %r25;
	bra.uni 	$L__BB1_9;
$L__BB1_8:
	mov.b32 	%r24, 0;
	st.shared.u32 	[%r7+4876], %r24;
$L__BB1_9:
	setp.gt.u32 	%p7, %r3, 2;
	@%p7 bra 	$L__BB1_15;
	setp.gt.u32 	%p8, %r12, 2;
	cvt.s64.s32 	%rd10, %r5;
	cvt.u64.u32 	%rd11, %r12;
	add.s64 	%rd12, %rd11, %rd10;
	shl.b64 	%rd13, %rd12, 2;
	add.s64 	%rd4, %rd2, %rd13;
	@%p8 bra 	$L__BB1_12;
	mov.b32 	%r26, 0;
	st.shared.u32 	[%r7], %r26;
	bra.uni 	$L__BB1_13;
$L__BB1_12:
	ld.global.u32 	%r27, [%rd4+-12];
	st.shared.u32 	[%r7], %r27;
	setp.gt.u32 	%p9, %r12, 991;
	@%p9 bra 	$L__BB1_14;
$L__BB1_13:
	ld.global.u32 	%r29, [%rd4+128];
	st.shared.u32 	[%r7+140], %r29;
	bra.uni 	$L__BB1_15;
$L__BB1_14:
	mov.b32 	%r28, 0;
	st.shared.u32 	[%r7+140], %r28;
$L__BB1_15:
	bar.sync 	0;
	add.s32 	%r30, %r2, -1021;
	setp.lt.u32 	%p10, %r30, -1018;
	setp.lt.u32 	%p11, %r12, 3;
	or.pred  	%p12, %p11, %p10;
	setp.gt.u32 	%p13, %r12, 1020;
	or.pred  	%p14, %p12, %p13;
	@%p14 bra 	$L__BB1_17;
	add.s32 	%r33, %r13, %r15;
	mad.lo.s32 	%r34, %r1, 152, %r33;
	ld.shared.u32 	%r35, [%r34+12];
	ld.shared.u32 	%r36, [%r7];
	add.s32 	%r37, %r36, %r35;
	ld.shared.u32 	%r38, [%r34+164];
	add.s32 	%r39, %r38, %r37;
	ld.shared.u32 	%r40, [%r7+4];
	add.s32 	%r41, %r40, %r39;
	ld.shared.u32 	%r42, [%r34+316];
	add.s32 	%r43, %r42, %r41;
	ld.shared.u32 	%r44, [%r7+8];
	add.s32 	%r45, %r44, %r43;
	ld.shared.u32 	%r46, [%r34+468];
	add.s32 	%r47, %r46, %r45;
	ld.shared.u32 	%r48, [%r34+620];
	add.s32 	%r49, %r48, %r47;
	ld.shared.u32 	%r50, [%r7+16];
	add.s32 	%r51, %r50, %r49;
	ld.shared.u32 	%r52, [%r34+772];
	add.s32 	%r53, %r52, %r51;
	ld.shared.u32 	%r54, [%r7+20];
	add.s32 	%r55, %r54, %r53;
	ld.shared.u32 	%r56, [%r34+924];
	add.s32 	%r57, %r56, %r55;
	ld.shared.u32 	%r58, [%r7+24];
	add.s32 	%r59, %r58, %r57;
	mul.wide.u32 	%rd14, %r6, 4;
	add.s64 	%rd15, %rd1, %rd14;
	st.global.u32 	[%rd15], %r59;
	bra.uni 	$L__BB1_18;
$L__BB1_17:
	ld.global.u32 	%r60, [%rd3];
	add.s64 	%rd17, %rd1, %rd7;
	st.global.u32 	[%rd17], %r60;
$L__BB1_18:
	ret;

}


// ===== COMPILED SASS (sm_100) =====

	.target	sm_100

	.elftype	@"ET_EXEC"


//--------------------- .note.nv.tkinfo           --------------------------
	.section	.note.nv.tkinfo,"",@"SHT_NOTE"
	.sectionflags	@"SHF_NOTE_NV_TKINFO"
	.tkinfo
        /*0018*/ 	.word	0x00000002
        /*0030*/ 	.string	""
        /*0030*/ 	.string	"ptxas"
        /*0030*/ 	.string	"Cuda compilation tools, release 13.0, V13.0.88"
        /*0030*/ 	.string	"Build cuda_13.0.r13.0/compiler.36424714_0"
        /*0030*/ 	.string	"-arch sm_100 -m 64 "



//--------------------- .note.nv.cuinfo           --------------------------
	.section	.note.nv.cuinfo,"",@"SHT_NOTE"
	.sectionflags	@"SHF_NOTE_NV_CUINFO"
        /*0018*/ 	.short	0x0002
        /*001a*/ 	.short	0x0064
        /*001c*/ 	.short	0x0082
	.zero		2


//--------------------- .nv.info                  --------------------------
	.section	.nv.info,"",@"SHT_CUDA_INFO"
	.align	4


	//----- nvinfo : EIATTR_REGCOUNT
	.align		4
        /*0000*/ 	.byte	0x04, 0x2f
        /*0002*/ 	.short	(.L_1 - .L_0)
	.align		4
.L_0:
        /*0004*/ 	.word	index@(_Z7mat_mulPiS_S_)
        /*0008*/ 	.word	0x00000020


	//----- nvinfo : EIATTR_FRAME_SIZE
	.align		4
.L_1:
        /*000c*/ 	.byte	0x04, 0x11
        /*000e*/ 	.short	(.L_3 - .L_2)
	.align		4
.L_2:
        /*0010*/ 	.word	index@(_Z7mat_mulPiS_S_)
        /*0014*/ 	.word	0x00000000


	//----- nvinfo : EIATTR_REGCOUNT
	.align		4
.L_3:
        /*0018*/ 	.byte	0x04, 0x2f
        /*001a*/ 	.short	(.L_5 - .L_4)
	.align		4
.L_4:
        /*001c*/ 	.word	index@(_Z10stencil_2dPiS_)
        /*0020*/ 	.word	0x00000015


	//----- nvinfo : EIATTR_FRAME_SIZE
	.align		4
.L_5:
        /*0024*/ 	.byte	0x04, 0x11
        /*0026*/ 	.short	(.L_7 - .L_6)
	.align		4
.L_6:
        /*0028*/ 	.word	index@(_Z10stencil_2dPiS_)
        /*002c*/ 	.word	0x00000000


	//----- nvinfo : EIATTR_MIN_STACK_SIZE
	.align		4
.L_7:
        /*0030*/ 	.byte	0x04, 0x12
        /*0032*/ 	.short	(.L_9 - .L_8)
	.align		4
.L_8:
        /*0034*/ 	.word	index@(_Z10stencil_2dPiS_)
        /*0038*/ 	.word	0x00000000


	//----- nvinfo : EIATTR_MIN_STACK_SIZE
	.align		4
.L_9:
        /*003c*/ 	.byte	0x04, 0x12
        /*003e*/ 	.short	(.L_11 - .L_10)
	.align		4
.L_10:
        /*0040*/ 	.word	index@(_Z7mat_mulPiS_S_)
        /*0044*/ 	.word	0x00000000
.L_11:


//--------------------- .nv.compat                --------------------------
	.section	.nv.compat,"",@"SHT_CUDA_COMPAT_INFO"
	.align	4
        /*0000*/ 	.byte	0x02, 0x09, 0x00, 0x00, 0x02, 0x02, 0x01, 0x00, 0x02, 0x05, 0x05, 0x00, 0x03, 0x07, 0x01, 0x01
        /*0010*/ 	.byte	0x02, 0x03, 0x00, 0x00, 0x02, 0x06, 0x01, 0x00, 0x04, 0x0b, 0x08, 0x00, 0x09, 0x00, 0x00, 0x00
        /*0020*/ 	.byte	0x00, 0x00, 0x00, 0x00


//--------------------- .nv.info._Z10stencil_2dPiS_ --------------------------
	.section	.nv.info._Z10stencil_2dPiS_,"",@"SHT_CUDA_INFO"
	.sectionflags	@""
	.align	4


	//----- nvinfo : EIATTR_CUDA_API_VERSION
	.align		4
        /*0000*/ 	.byte	0x04, 0x37
        /*0002*/ 	.short	(.L_13 - .L_12)
.L_12:
        /*0004*/ 	.word	0x00000082


	//----- nvinfo : EIATTR_KPARAM_INFO
	.align		4
.L_13:
        /*0008*/ 	.byte	0x04, 0x17
        /*000a*/ 	.short	(.L_15 - .L_14)
.L_14:
        /*000c*/ 	.word	0x00000000
        /*0010*/ 	.short	0x0001
        /*0012*/ 	.short	0x0008
        /*0014*/ 	.byte	0x00, 0xf5, 0x21, 0x00


	//----- nvinfo : EIATTR_KPARAM_INFO
	.align		4
.L_15:
        /*0018*/ 	.byte	0x04, 0x17
        /*001a*/ 	.short	(.L_17 - .L_16)
.L_16:
        /*001c*/ 	.word	0x00000000
        /*0020*/ 	.short	0x0000
        /*0022*/ 	.short	0x0000
        /*0024*/ 	.byte	0x00, 0xf5, 0x21, 0x00


	//----- nvinfo : EIATTR_SPARSE_MMA_MASK
	.align		4
.L_17:
        /*0028*/ 	.byte	0x03, 0x50
        /*002a*/ 	.short	0x0000


	//----- nvinfo : EIATTR_MAXREG_COUNT
	.align		4
        /*002c*/ 	.byte	0x03, 0x1b
        /*002e*/ 	.short	0x00ff


	//----- nvinfo : EIATTR_NUM_BARRIERS
	.align		4
        /*0030*/ 	.byte	0x02, 0x4c
        /*0032*/ 	.byte	0x01
	.zero		1


	//----- nvinfo : EIATTR_MERCURY_ISA_VERSION
	.align		4
        /*0034*/ 	.byte	0x03, 0x5f
        /*0036*/ 	.short	0x0101


	//----- nvinfo : EIATTR_VRC_CTA_INIT_COUNT
	.align		4
        /*0038*/ 	.byte	0x02, 0x4a
	.zero		1
	.zero		1


	//----- nvinfo : EIATTR_EXIT_INSTR_OFFSETS
	.align		4
        /*003c*/ 	.byte	0x04, 0x1c
        /*003e*/ 	.short	(.L_19 - .L_18)


	//   ....[0]....
.L_18:
        /*0040*/ 	.word	0x00000630


	//   ....[1]....
        /*0044*/ 	.word	0x00000680


	//----- nvinfo : EIATTR_CRS_STACK_SIZE
	.align		4
.L_19:
        /*0048*/ 	.byte	0x04, 0x1e
        /*004a*/ 	.short	(.L_21 - .L_20)
.L_20:
        /*004c*/ 	.word	0x00000000


	//----- nvinfo : EIATTR_CBANK_PARAM_SIZE
	.align		4
.L_21:
        /*0050*/ 	.byte	0x03, 0x19
        /*0052*/ 	.short	0x0010


	//----- nvinfo : EIATTR_PARAM_CBANK
	.align		4
        /*0054*/ 	.byte	0x04, 0x0a
        /*0056*/ 	.short	(.L_23 - .L_22)
	.align		4
.L_22:
        /*0058*/ 	.word	index@(.nv.constant0._Z10stencil_2dPiS_)
        /*005c*/ 	.short	0x0380
        /*005e*/ 	.short	0x0010


	//----- nvinfo : EIATTR_SW_WAR
	.align		4
.L_23:
        /*0060*/ 	.byte	0x04, 0x36
        /*0062*/ 	.short	(.L_25 - .L_24)
.L_24:
        /*0064*/ 	.word	0x00000008
.L_25:


//--------------------- .nv.info._Z7mat_mulPiS_S_ --------------------------
	.section	.nv.info._Z7mat_mulPiS_S_,"",@"SHT_CUDA_INFO"
	.sectionflags	@""
	.align	4


	//----- nvinfo : EIATTR_CUDA_API_VERSION
	.align		4
        /*0000*/ 	.byte	0x04, 0x37
        /*0002*/ 	.short	(.L_27 - .L_26)
.L_26:
        /*0004*/ 	.word	0x00000082


	//----- nvinfo : EIATTR_KPARAM_INFO
	.align		4
.L_27:
        /*0008*/ 	.byte	0x04, 0x17
        /*000a*/ 	.short	(.L_29 - .L_28)
.L_28:
        /*000c*/ 	.word	0x00000000
        /*0010*/ 	.short	0x0002
        /*0012*/ 	.short	0x0010
        /*0014*/ 	.byte	0x00, 0xf5, 0x21, 0x00


	//----- nvinfo : EIATTR_KPARAM_INFO
	.align		4
.L_29:
        /*0018*/ 	.byte	0x04, 0x17
        /*001a*/ 	.short	(.L_31 - .L_30)
.L_30:
        /*001c*/ 	.word	0x00000000
        /*0020*/ 	.short	0x0001
        /*0022*/ 	.short	0x0008
        /*0024*/ 	.byte	0x00, 0xf5, 0x21, 0x00


	//----- nvinfo : EIATTR_KPARAM_INFO
	.align		4
.L_31:
        /*0028*/ 	.byte	0x04, 0x17
        /*002a*/ 	.short	(.L_33 - .L_32)
.L_32:
        /*002c*/ 	.word	0x00000000
        /*0030*/ 	.short	0x0000
        /*0032*/ 	.short	0x0000
        /*0034*/ 	.byte	0x00, 0xf5, 0x21, 0x00


	//----- nvinfo : EIATTR_SPARSE_MMA_MASK
	.align		4
.L_33:
        /*0038*/ 	.byte	0x03, 0x50
        /*003a*/ 	.short	0x0000


	//----- nvinfo : EIATTR_MAXREG_COUNT
	.align		4
        /*003c*/ 	.byte	0x03, 0x1b
        /*003e*/ 	.short	0x00ff


	//----- nvinfo : EIATTR_NUM_BARRIERS
	.align		4
        /*0040*/ 	.byte	0x02, 0x4c
        /*0042*/ 	.byte	0x01
	.zero		1


	//----- nvinfo : EIATTR_MERCURY_ISA_VERSION
	.align		4
        /*0044*/ 	.byte	0x03, 0x5f
        /*0046*/ 	.short	0x0101


	//----- nvinfo : EIATTR_VRC_CTA_INIT_COUNT
	.align		4
        /*0048*/ 	.byte	0x02, 0x4a
	.zero		1
	.zero		1


	//----- nvinfo : EIATTR_EXIT_INSTR_OFFSETS
	.align		4
        /*004c*/ 	.byte	0x04, 0x1c
        /*004e*/ 	.short	(.L_35 - .L_34)


	//   ....[0]....
.L_34:
        /*0050*/ 	.word	0x000008d0


	//   ....[1]....
        /*0054*/ 	.word	0x00000920


	//----- nvinfo : EIATTR_CBANK_PARAM_SIZE
	.align		4
.L_35:
        /*0058*/ 	.byte	0x03, 0x19
        /*005a*/ 	.short	0x0018


	//----- nvinfo : EIATTR_PARAM_CBANK
	.align		4
        /*005c*/ 	.byte	0x04, 0x0a
        /*005e*/ 	.short	(.L_37 - .L_36)
	.align		4
.L_36:
        /*0060*/ 	.word	index@(.nv.constant0._Z7mat_mulPiS_S_)
        /*0064*/ 	.short	0x0380
        /*0066*/ 	.short	0x0018


	//----- nvinfo : EIATTR_SW_WAR
	.align		4
.L_37:
        /*0068*/ 	.byte	0x04, 0x36
        /*006a*/ 	.short	(.L_39 - .L_38)
.L_38:
        /*006c*/ 	.word	0x00000008
.L_39:


//--------------------- .nv.callgraph             --------------------------
	.section	.nv.callgraph,"",@"SHT_CUDA_CALLGRAPH"
	.align	4
	.sectionentsize	8
	.align		4
        /*0000*/ 	.word	0x00000000
	.align		4
        /*0004*/ 	.word	0xffffffff
	.align		4
        /*0008*/ 	.word	0x00000000
	.align		4
        /*000c*/ 	.word	0xfffffffe
	.align		4
        /*0010*/ 	.word	0x00000000
	.align		4
        /*0014*/ 	.word	0xfffffffd
	.align		4
        /*0018*/ 	.word	0x00000000
	.align		4
        /*001c*/ 	.word	0xfffffffc


//--------------------- .text._Z10stencil_2dPiS_  --------------------------
	.section	.text._Z10stencil_2dPiS_,"ax",@progbits
	.align	128
        .global         _Z10stencil_2dPiS_
        .type           _Z10stencil_2dPiS_,@function
        .size           _Z10stencil_2dPiS_,(.L_x_14 - _Z10stencil_2dPiS_)
        .other          _Z10stencil_2dPiS_,@"STO_CUDA_ENTRY STV_DEFAULT"
_Z10stencil_2dPiS_:
.text._Z10stencil_2dPiS_:
[----:B------:R-:W-:Y:S01]  /*0000*/  LDC R1, c[0x0][0x37c] ;  /* 0x0000df00ff017b82 */ /* 0x000fe20000000800 */
[----:B------:R-:W0:Y:S07]  /*0010*/  S2R R8, SR_TID.Y ;  /* 0x0000000000087919 */ /* 0x000e2e0000002200 */
[----:B------:R-:W1:Y:S01]  /*0020*/  LDC R0, c[0x0][0x360] ;  /* 0x0000d800ff007b82 */ /* 0x000e620000000800 */
[----:B------:R-:W1:Y:S07]  /*0030*/  S2R R5, SR_TID.X ;  /* 0x0000000000057919 */ /* 0x000e6e0000002100 */
[----:B------:R-:W0:Y:S08]  /*0040*/  S2UR UR5, SR_CTAID.Y ;  /* 0x00000000000579c3 */ /* 0x000e300000002600 */
[----:B------:R-:W0:Y:S08]  /*0050*/  LDC R3, c[0x0][0x364] ;  /* 0x0000d900ff037b82 */ /* 0x000e300000000800 */
[----:B------:R-:W1:Y:S08]  /*0060*/  S2UR UR4, SR_CTAID.X ;  /* 0x00000000000479c3 */ /* 0x000e700000002500 */
[----:B------:R-:W2:Y:S01]  /*0070*/  LDC.64 R6, c[0x0][0x380] ;  /* 0x0000e000ff067b82 */ /* 0x000ea20000000a00 */
[----:B0-----:R-:W-:-:S05]  /*0080*/  IMAD R10, R3, UR5, R8 ;  /* 0x00000005030a7c24 */ /* 0x001fca000f8e0208 */
[----:B------:R-:W-:Y:S01]  /*0090*/  ISETP.GT.U32.AND P0, PT, R10, 0x3ff, PT ;  /* 0x000003ff0a00780c */ /* 0x000fe20003f04070 */
[----:B-1----:R-:W-:Y:S01]  /*00a0*/  IMAD R9, R0, UR4, R5 ;  /* 0x0000000400097c24 */ /* 0x002fe2000f8e0205 */
[----:B------:R-:W0:Y:S03]  /*00b0*/  LDCU.64 UR4, c[0x0][0x358] ;  /* 0x00006b00ff0477ac */ /* 0x000e260008000a00 */
[C---:B------:R-:W-:Y:S01]  /*00c0*/  IMAD.SHL.U32 R11, R9.reuse, 0x400, RZ ;  /* 0x00000400090b7824 */ /* 0x040fe200078e00ff */
[----:B------:R-:W-:-:S03]  /*00d0*/  ISETP.GT.OR P0, PT, R9, 0x3ff, P0 ;  /* 0x000003ff0900780c */ /* 0x000fc60000704670 */
[----:B------:R-:W-:-:S04]  /*00e0*/  IMAD.IADD R0, R10, 0x1, R11 ;  /* 0x000000010a007824 */ /* 0x000fc800078e020b */
[----:B--2---:R-:W-:-:S06]  /*00f0*/  IMAD.WIDE R2, R0, 0x4, R6 ;  /* 0x0000000400027825 */ /* 0x004fcc00078e0206 */
[----:B0-----:R-:W2:Y:S01]  /*0100*/  @!P0 LDG.E R15, desc[UR4][R2.64] ;  /* 0x00000004020f8981 */ /* 0x001ea2000c1e1900 */
[----:B------:R-:W-:Y:S01]  /*0110*/  MOV R4, 0x400 ;  /* 0x0000040000047802 */ /* 0x000fe20000000f00 */
[----:B------:R-:W-:Y:S01]  /*0120*/  BSSY.RECONVERGENT B0, `(.L_x_0) ;  /* 0x0000019000007945 */ /* 0x000fe20003800200 */
[----:B------:R-:W0:Y:S02]  /*0130*/  S2R R13, SR_CgaCtaId ;  /* 0x00000000000d7919 */ /* 0x000e240000008800 */
[----:B0-----:R-:W-:-:S05]  /*0140*/  LEA R12, R13, R4, 0x18 ;  /* 0x000000040d0c7211 */ /* 0x001fca00078ec0ff */
[----:B------:R-:W-:-:S04]  /*0150*/  IMAD R13, R5, 0x98, R12 ;  /* 0x00000098050d7824 */ /* 0x000fc800078e020c */
[----:B------:R-:W-:-:S05]  /*0160*/  IMAD R4, R8, 0x4, R13 ;  /* 0x0000000408047824 */ /* 0x000fca00078e020d */
[----:B--2---:R0:W-:Y:S04]  /*0170*/  @!P0 STS [R4+0x1d4], R15 ;  /* 0x0001d40f04008388 */ /* 0x0041e80000000800 */
[----:B------:R0:W-:Y:S01]  /*0180*/  @P0 STS [R4+0x1d4], RZ ;  /* 0x0001d4ff04000388 */ /* 0x0001e20000000800 */
[----:B------:R-:W-:-:S13]  /*0190*/  ISETP.GT.U32.AND P0, PT, R5, 0x2, PT ;  /* 0x000000020500780c */ /* 0x000fda0003f04070 */
[----:B0-----:R-:W-:Y:S05]  /*01a0*/  @P0 BRA `(.L_x_1) ;  /* 0x0000000000400947 */ /* 0x001fea0003800000 */
[----:B------:R-:W-:Y:S01]  /*01b0*/  ISETP.GT.AND P0, PT, R9, 0x2, PT ;  /* 0x000000020900780c */ /* 0x000fe20003f04270 */
[----:B------:R-:W-:-:S12]  /*01c0*/  BSSY.RELIABLE B1, `(.L_x_2) ;  /* 0x000000a000017945 */ /* 0x000fd80003800100 */
[----:B------:R0:W-:Y:S01]  /*01d0*/  @!P0 STS [R4+0xc], RZ ;  /* 0x00000cff04008388 */ /* 0x0001e20000000800 */
[----:B------:R-:W-:Y:S05]  /*01e0*/  @!P0 BRA `(.L_x_3) ;  /* 0x00000000001c8947 */ /* 0x000fea0003800000 */
[----:B------:R-:W-:-:S04]  /*01f0*/  VIADD R13, R0, 0xfffff400 ;  /* 0xfffff400000d7836 */ /* 0x000fc80000000000 */
[----:B------:R-:W-:-:S06]  /*0200*/  IMAD.WIDE.U32 R6, R13, 0x4, R6 ;  /* 0x000000040d067825 */ /* 0x000fcc00078e0006 */
[----:B------:R-:W2:Y:S01]  /*0210*/  LDG.E R7, desc[UR4][R6.64] ;  /* 0x0000000406077981 */ /* 0x000ea2000c1e1900 */
[----:B------:R-:W-:-:S13]  /*0220*/  ISETP.GT.U32.AND P0, PT, R9, 0x3df, PT ;  /* 0x000003df0900780c */ /* 0x000fda0003f04070 */
[----:B------:R-:W-:Y:S05]  /*0230*/  @P0 BREAK.RELIABLE B1 ;  /* 0x0000000000010942 */ /* 0x000fea0003800100 */
[----:B--2---:R1:W-:Y:S01]  /*0240*/  STS [R4+0xc], R7 ;  /* 0x00000c0704007388 */ /* 0x0043e20000000800 */
[----:B------:R-:W-:Y:S05]  /*0250*/  @P0 BRA `(.L_x_4) ;  /* 0x0000000000100947 */ /* 0x000fea0003800000 */
.L_x_3:
[----:B------:R-:W-:Y:S05]  /*0260*/  BSYNC.RELIABLE B1 ;  /* 0x0000000000017941 */ /* 0x000fea0003800100 */
.L_x_2:
[----:B-1----:R-:W2:Y:S04]  /*0270*/  LDG.E R7, desc[UR4][R2.64+0x20000] ;  /* 0x0200000402077981 */ /* 0x002ea8000c1e1900 */
[----:B--2---:R3:W-:Y:S01]  /*0280*/  STS [R4+0x14d4], R7 ;  /* 0x0014d40704007388 */ /* 0x0047e20000000800 */
[----:B------:R-:W-:Y:S05]  /*0290*/  BRA `(.L_x_1) ;  /* 0x0000000000047947 */ /* 0x000fea0003800000 */
.L_x_4:
[----:B------:R2:W-:Y:S02]  /*02a0*/  STS [R4+0x14d4], RZ ;  /* 0x0014d4ff04007388 */ /* 0x0005e40000000800 */
.L_x_1:
[----:B------:R-:W-:Y:S05]  /*02b0*/  BSYNC.RECONVERGENT B0 ;  /* 0x0000000000007941 */ /* 0x000fea0003800200 */
.L_x_0:
[----:B------:R-:W-:Y:S05]  /*02c0*/  WARPSYNC.ALL ;  /* 0x0000000000007948 */ /* 0x000fea0003800000 */
[----:B------:R-:W-:Y:S01]  /*02d0*/  ISETP.GT.U32.AND P0, PT, R8, 0x2, PT ;  /* 0x000000020800780c */ /* 0x000fe20003f04070 */
[----:B------:R-:W-:-:S12]  /*02e0*/  BSSY.RECONVERGENT B0, `(.L_x_5) ;  /* 0x0000015000007945 */ /* 0x000fd80003800200 */
[----:B------:R-:W-:Y:S05]  /*02f0*/  @P0 BRA `(.L_x_6) ;  /* 0x00000000004c0947 */ /* 0x000fea0003800000 */
[C---:B------:R-:W-:Y:S01]  /*0300*/  ISETP.GT.U32.AND P0, PT, R10.reuse, 0x2, PT ;  /* 0x000000020a00780c */ /* 0x040fe20003f04070 */
[----:B------:R-:W4:Y:S01]  /*0310*/  LDCU.64 UR6, c[0x0][0x380] ;  /* 0x00007000ff0677ac */ /* 0x000f220008000a00 */
[----:B-1-3--:R-:W-:Y:S01]  /*0320*/  IADD3 R7, P1, PT, R10, R11, RZ ;  /* 0x0000000b0a077210 */ /* 0x00afe20007f3e0ff */
[----:B------:R-:W-:Y:S03]  /*0330*/  BSSY.RELIABLE B1, `(.L_x_7) ;  /* 0x000000b000017945 */ /* 0x000fe60003800100 */
[----:B------:R-:W-:-:S07]  /*0340*/  LEA.HI.X.SX32 R14, R11, RZ, 0x1, P1 ;  /* 0x000000ff0b0e7211 */ /* 0x000fce00008f0eff */
[----:B------:R1:W-:Y:S01]  /*0350*/  @!P0 STS [R4+0x1c8], RZ ;  /* 0x0001c8ff04008388 */ /* 0x0003e20000000800 */
[----:B----4-:R-:W-:-:S04]  /*0360*/  LEA R6, P1, R7, UR6, 0x2 ;  /* 0x0000000607067c11 */ /* 0x010fc8000f8210ff */
[----:B------:R-:W-:Y:S01]  /*0370*/  LEA.HI.X R7, R7, UR7, R14, 0x2, P1 ;  /* 0x0000000707077c11 */ /* 0x000fe200088f140e */
[----:B-1----:R-:W-:Y:S08]  /*0380*/  @!P0 BRA `(.L_x_8) ;  /* 0x0000000000148947 */ /* 0x002ff00003800000 */
[----:B------:R-:W3:Y:S01]  /*0390*/  LDG.E R11, desc[UR4][R6.64+-0xc] ;  /* 0xfffff404060b7981 */ /* 0x000ee2000c1e1900 */
[----:B------:R-:W-:-:S13]  /*03a0*/  ISETP.GT.U32.AND P0, PT, R10, 0x3df, PT ;  /* 0x000003df0a00780c */ /* 0x000fda0003f04070 */
[----:B------:R-:W-:Y:S05]  /*03b0*/  @P0 BREAK.RELIABLE B1 ;  /* 0x0000000000010942 */ /* 0x000fea0003800100 */
[----:B---3--:R1:W-:Y:S01]  /*03c0*/  STS [R4+0x1c8], R11 ;  /* 0x0001c80b04007388 */ /* 0x0083e20000000800 */
[----:B------:R-:W-:Y:S05]  /*03d0*/  @P0 BRA `(.L_x_9) ;  /* 0x0000000000100947 */ /* 0x000fea0003800000 */
.L_x_8:
[----:B------:R-:W-:Y:S05]  /*03e0*/  BSYNC.RELIABLE B1 ;  /* 0x0000000000017941 */ /* 0x000fea0003800100 */
.L_x_7:
[----:B------:R-:W3:Y:S04]  /*03f0*/  LDG.E R7, desc[UR4][R6.64+0x80] ;  /* 0x0000800406077981 */ /* 0x000ee8000c1e1900 */
[----:B---3--:R4:W-:Y:S01]  /*0400*/  STS [R4+0x254], R7 ;  /* 0x0002540704007388 */ /* 0x0089e20000000800 */
[----:B------:R-:W-:Y:S05]  /*0410*/  BRA `(.L_x_6) ;  /* 0x0000000000047947 */ /* 0x000fea0003800000 */
.L_x_9:
[----:B------:R3:W-:Y:S02]  /*0420*/  STS [R4+0x254], RZ ;  /* 0x000254ff04007388 */ /* 0x0007e40000000800 */
.L_x_6:
[----:B------:R-:W-:Y:S05]  /*0430*/  BSYNC.RECONVERGENT B0 ;  /* 0x0000000000007941 */ /* 0x000fea0003800200 */
.L_x_5:
[----:B------:R-:W-:Y:S05]  /*0440*/  WARPSYNC.ALL ;  /* 0x0000000000007948 */ /* 0x000fea0003800000 */
[----:B------:R-:W-:Y:S01]  /*0450*/  VIADD R9, R9, 0xfffffc03 ;  /* 0xfffffc0309097836 */ /* 0x000fe20000000000 */
[----:B------:R-:W-:Y:S04]  /*0460*/  BAR.SYNC.DEFER_BLOCKING 0x0 ;  /* 0x0000000000007b1d */ /* 0x000fe80000010000 */
[----:B------:R-:W-:-:S04]  /*0470*/  ISETP.GE.U32.AND P0, PT, R9, -0x3fa, PT ;  /* 0xfffffc060900780c */ /* 0x000fc80003f06070 */
[----:B------:R-:W-:-:S04]  /*0480*/  ISETP.LT.U32.OR P0, PT, R10, 0x3, !P0 ;  /* 0x000000030a00780c */ /* 0x000fc80004701470 */
[----:B------:R-:W-:-:S13]  /*0490*/  ISETP.GT.U32.OR P0, PT, R10, 0x3fc, P0 ;  /* 0x000003fc0a00780c */ /* 0x000fda0000704470 */
[----:B------:R-:W-:Y:S05]  /*04a0*/  @P0 BRA `(.L_x_10) ;  /* 0x0000000000640947 */ /* 0x000fea0003800000 */
[----:B------:R-:W-:Y:S01]  /*04b0*/  IMAD R8, R8, 0x4, R12 ;  /* 0x0000000408087824 */ /* 0x000fe200078e020c */
[----:B------:R-:W-:Y:S01]  /*04c0*/  LDS R6, [R4+0x1c8] ;  /* 0x0001c80004067984 */ /* 0x000fe20000000800 */
[----:B------:R-:W5:Y:S02]  /*04d0*/  LDC.64 R2, c[0x0][0x388] ;  /* 0x0000e200ff027b82 */ /* 0x000f640000000a00 */
[----:B------:R-:W-:Y:S01]  /*04e0*/  IMAD R8, R5, 0x98, R8 ;  /* 0x0000009805087824 */ /* 0x000fe200078e0208 */
[----:B------:R-:W-:Y:S04]  /*04f0*/  LDS R10, [R4+0x1cc] ;  /* 0x0001cc00040a7984 */ /* 0x000fe80000000800 */
[----:B------:R-:W-:Y:S04]  /*0500*/  LDS R5, [R8+0xc] ;  /* 0x00000c0008057984 */ /* 0x000fe80000000800 */
[----:B-1-34-:R-:W1:Y:S04]  /*0510*/  LDS R7, [R8+0xa4] ;  /* 0x0000a40008077984 */ /* 0x01ae680000000800 */
[----:B------:R-:W3:Y:S04]  /*0520*/  LDS R9, [R8+0x13c] ;  /* 0x00013c0008097984 */ /* 0x000ee80000000800 */
[----:B------:R-:W-:Y:S04]  /*0530*/  LDS R12, [R4+0x1d0] ;  /* 0x0001d000040c7984 */ /* 0x000fe80000000800 */
[----:B------:R-:W4:Y:S01]  /*0540*/  LDS R11, [R8+0x1d4] ;  /* 0x0001d400080b7984 */ /* 0x000f220000000800 */
[----:B-----5:R-:W-:-:S03]  /*0550*/  IMAD.WIDE.U32 R2, R0, 0x4, R2 ;  /* 0x0000000400027825 */ /* 0x020fc600078e0002 */
[----:B------:R-:W-:Y:S04]  /*0560*/  LDS R13, [R4+0x1d8] ;  /* 0x0001d800040d7984 */ /* 0x000fe80000000800 */
[----:B------:R-:W5:Y:S04]  /*0570*/  LDS R14, [R8+0x26c] ;  /* 0x00026c00080e7984 */ /* 0x000f680000000800 */
[----:B------:R-:W-:Y:S04]  /*0580*/  LDS R15, [R4+0x1dc] ;  /* 0x0001dc00040f7984 */ /* 0x000fe80000000800 */
[----:B------:R-:W0:Y:S04]  /*0590*/  LDS R16, [R8+0x304] ;  /* 0x0003040008107984 */ /* 0x000e280000000800 */
[----:B------:R-:W-:Y:S04]  /*05a0*/  LDS R17, [R4+0x1e0] ;  /* 0x0001e00004117984 */ /* 0x000fe80000000800 */
[----:B------:R-:W2:Y:S01]  /*05b0*/  LDS R18, [R8+0x39c] ;  /* 0x00039c0008127984 */ /* 0x000ea20000000800 */
[----:B-1----:R-:W-:-:S04]  /*05c0*/  IADD3 R5, PT, PT, R7, R6, R5 ;  /* 0x0000000607057210 */ /* 0x002fc80007ffe005 */
[----:B---3--:R-:W-:-:S04]  /*05d0*/  IADD3 R5, PT, PT, R9, R10, R5 ;  /* 0x0000000a09057210 */ /* 0x008fc80007ffe005 */
[----:B----4-:R-:W-:-:S04]  /*05e0*/  IADD3 R5, PT, PT, R11, R12, R5 ;  /* 0x0000000c0b057210 */ /* 0x010fc80007ffe005 */
[----:B-----5:R-:W-:-:S04]  /*05f0*/  IADD3 R5, PT, PT, R13, R14, R5 ;  /* 0x0000000e0d057210 */ /* 0x020fc80007ffe005 */
[----:B0-----:R-:W-:-:S04]  /*0600*/  IADD3 R5, PT, PT, R15, R16, R5 ;  /* 0x000000100f057210 */ /* 0x001fc80007ffe005 */
[----:B--2---:R-:W-:-:S05]  /*0610*/  IADD3 R5, PT, PT, R17, R18, R5 ;  /* 0x0000001211057210 */ /* 0x004fca0007ffe005 */
[----:B------:R-:W-:Y:S01]  /*0620*/  STG.E desc[UR4][R2.64], R5 ;  /* 0x0000000502007986 */ /* 0x000fe2000c101904 */
[----:B------:R-:W-:Y:S05]  /*0630*/  EXIT ;  /* 0x000000000000794d */ /* 0x000fea0003800000 */
.L_x_10:
[----:B------:R-:W5:Y:S01]  /*0640*/  LDG.E R3, desc[UR4][R2.64] ;  /* 0x0000000402037981 */ /* 0x000f62000c1e1900 */
[----:B01234-:R-:W0:Y:S02]  /*0650*/  LDC.64 R4, c[0x0][0x388] ;  /* 0x0000e200ff047b82 */ /* 0x01fe240000000a00 */
[----:B0-----:R-:W-:-:S05]  /*0660*/  IMAD.WIDE R4, R0, 0x4, R4 ;  /* 0x0000000400047825 */ /* 0x001fca00078e0204 */
[----:B-----5:R-:W-:Y:S01]  /*0670*/  STG.E desc[UR4][R4.64], R3 ;  /* 0x0000000304007986 */ /* 0x020fe2000c101904 */
[----:B------:R-:W-:Y:S05]  /*0680*/  EXIT ;  /* 0x000000000000794d */ /* 0x000fea0003800000 */
.L_x_11:
[----:B------:R-:W-:-:S00]  /*0690*/  BRA `(.L_x_11) ;  /* 0xfffffffc00fc7947 */ /* 0x000fc0000383ffff */
[----:B------:R-:W-:-:S00]  /*06a0*/  NOP ;  /* 0x0000000000007918 */ /* 0x000fc00000000000 */
        /* <DEDUP_REMOVED lines=13> */
.L_x_14:


//--------------------- .text._Z7mat_mulPiS_S_    --------------------------
	.section	.text._Z7mat_mulPiS_S_,"ax",@progbits
	.align	128
        .global         _Z7mat_mulPiS_S_
        .type           _Z7mat_mulPiS_S_,@function
        .size           _Z7mat_mulPiS_S_,(.L_x_15 - _Z7mat_mulPiS_S_)
        .other          _Z7mat_mulPiS_S_,@"STO_CUDA_ENTRY STV_DEFAULT"
_Z7mat_mulPiS_S_:
.text._Z7mat_mulPiS_S_:
[----:B------:R-:W-:Y:S01]  /*0000*/  LDC R1, c[0x0][0x37c] ;  /* 0x0000df00ff017b82 */ /* 0x000fe20000000800 */
[----:B------:R-:W0:Y:S07]  /*0010*/  S2R R4, SR_TID.Y ;  /* 0x0000000000047919 */ /* 0x000e2e0000002200 */
[----:B------:R-:W1:Y:S01]  /*0020*/  S2UR UR6, SR_CTAID.X ;  /* 0x00000000000679c3 */ /* 0x000e620000002500 */
[----:B------:R-:W1:Y:S01]  /*0030*/  LDCU UR5, c[0x0][0x360] ;  /* 0x00006c00ff0577ac */ /* 0x000e620008000800 */
[----:B------:R-:W-:Y:S01]  /*0040*/  HFMA2 R22, -RZ, RZ, 0, 0 ;  /* 0x00000000ff167431 */ /* 0x000fe200000001ff */
[----:B------:R-:W2:Y:S01]  /*0050*/  S2R R7, SR_TID.X ;  /* 0x0000000000077919 */ /* 0x000ea20000002100 */
[----:B------:R-:W-:Y:S01]  /*0060*/  UMOV UR4, 0x400 ;  /* 0x0000040000047882 */ /* 0x000fe20000000000 */
[----:B------:R-:W3:Y:S03]  /*0070*/  LDCU.64 UR8, c[0x0][0x358] ;  /* 0x00006b00ff0877ac */ /* 0x000ee60008000a00 */
[----:B------:R-:W4:Y:S08]  /*0080*/  S2UR UR10, SR_CTAID.Y ;  /* 0x00000000000a79c3 */ /* 0x000f300000002600 */
[----:B------:R-:W4:Y:S08]  /*0090*/  LDC R3, c[0x0][0x364] ;  /* 0x0000d900ff037b82 */ /* 0x000f300000000800 */
[----:B------:R-:W5:Y:S01]  /*00a0*/  S2UR UR7, SR_CgaCtaId ;  /* 0x00000000000779c3 */ /* 0x000f620000008800 */
[----:B-1----:R-:W-:-:S02]  /*00b0*/  UIMAD UR6, UR6, UR5, URZ ;  /* 0x00000005060672a4 */ /* 0x002fc4000f8e02ff */
[----:B------:R-:W-:Y:S01]  /*00c0*/  UIADD3 UR5, UPT, UPT, UR4, 0x1000, URZ ;  /* 0x0000100004057890 */ /* 0x000fe2000fffe0ff */
[----:B0-----:R-:W-:-:S04]  /*00d0*/  IADD3 R5, PT, PT, -R4, 0x400, RZ ;  /* 0x0000040004057810 */ /* 0x001fc80007ffe1ff */
[----:B------:R-:W0:Y:S01]  /*00e0*/  LDC.64 R20, c[0x0][0x388] ;  /* 0x0000e200ff147b82 */ /* 0x000e220000000a00 */
[C---:B--2---:R-:W-:Y:S02]  /*00f0*/  IADD3 R19, PT, PT, R7.reuse, UR6, RZ ;  /* 0x0000000607137c10 */ /* 0x044fe4000fffe0ff */
[----:B------:R-:W-:Y:S02]  /*0100*/  IADD3 R17, PT, PT, -R7, 0x400, RZ ;  /* 0x0000040007117810 */ /* 0x000fe40007ffe1ff */
[----:B------:R-:W-:Y:S01]  /*0110*/  LEA R0, R4, R19, 0xa ;  /* 0x0000001304007211 */ /* 0x000fe200078e50ff */
[----:B----4-:R-:W-:-:S05]  /*0120*/  IMAD R18, R3, UR10, R4 ;  /* 0x0000000a03127c24 */ /* 0x010fca000f8e0204 */
[----:B------:R-:W-:Y:S01]  /*0130*/  SHF.L.U32 R6, R18, 0xa, RZ ;  /* 0x0000000a12067819 */ /* 0x000fe200000006ff */
[----:B-----5:R-:W-:-:S03]  /*0140*/  ULEA UR4, UR7, UR4, 0x18 ;  /* 0x0000000407047291 */ /* 0x020fc6000f8ec0ff */
[----:B------:R-:W-:Y:S01]  /*0150*/  LOP3.LUT R6, R6, R7, RZ, 0xfc, !PT ;  /* 0x0000000706067212 */ /* 0x000fe200078efcff */
[----:B------:R-:W-:-:S03]  /*0160*/  ULEA UR5, UR7, UR5, 0x18 ;  /* 0x0000000507057291 */ /* 0x000fc6000f8ec0ff */
[----:B------:R-:W-:Y:S02]  /*0170*/  MOV R3, R6 ;  /* 0x0000000600037202 */ /* 0x000fe40000000f00 */
[C---:B------:R-:W-:Y:S01]  /*0180*/  LEA R16, R4.reuse, UR4, 0x7 ;  /* 0x0000000404107c11 */ /* 0x040fe2000f8e38ff */
[----:B------:R-:W-:Y:S01]  /*0190*/  UMOV UR4, URZ ;  /* 0x000000ff00047c82 */ /* 0x000fe20008000000 */
[C---:B------:R-:W-:Y:S01]  /*01a0*/  LEA R2, R7.reuse, UR5, 0x2 ;  /* 0x0000000507027c11 */ /* 0x040fe2000f8e10ff */
[----:B------:R-:W-:Y:S01]  /*01b0*/  UMOV UR5, URZ ;  /* 0x000000ff00057c82 */ /* 0x000fe20008000000 */
[----:B------:R-:W-:Y:S02]  /*01c0*/  LEA R7, R7, R16, 0x2 ;  /* 0x0000001007077211 */ /* 0x000fe400078e10ff */
[----:B0--3--:R-:W-:-:S07]  /*01d0*/  LEA R4, R4, R2, 0x7 ;  /* 0x0000000204047211 */ /* 0x009fce00078e38ff */
.L_x_12:
[----:B------:R-:W-:Y:S01]  /*01e0*/  ISETP.LE.U32.AND P0, PT, R17, UR4, PT ;  /* 0x0000000411007c0c */ /* 0x000fe2000bf03070 */
[----:B------:R-:W-:Y:S01]  /*01f0*/  IMAD.WIDE R10, R0, 0x4, R20 ;  /* 0x00000004000a7825 */ /* 0x000fe200078e0214 */
[----:B------:R-:W-:Y:S02]  /*0200*/  ISETP.LE.U32.AND P1, PT, R5, UR4, PT ;  /* 0x0000000405007c0c */ /* 0x000fe4000bf23070 */
[----:B------:R-:W-:Y:S02]  /*0210*/  ISETP.GT.U32.OR P0, PT, R18, 0x3ff, P0 ;  /* 0x000003ff1200780c */ /* 0x000fe40000704470 */
[----:B------:R-:W-:Y:S02]  /*0220*/  ISETP.GT.OR P1, PT, R19, 0x3ff, P1 ;  /* 0x000003ff1300780c */ /* 0x000fe40000f24670 */
[----:B------:R-:W-:Y:S02]  /*0230*/  MOV R24, RZ ;  /* 0x000000ff00187202 */ /* 0x000fe40000000f00 */
[----:B------:R-:W-:-:S07]  /*0240*/  MOV R27, RZ ;  /* 0x000000ff001b7202 */ /* 0x000fce0000000f00 */
[----:B------:R-:W0:Y:S02]  /*0250*/  @!P0 LDC.64 R8, c[0x0][0x380] ;  /* 0x0000e000ff088b82 */ /* 0x000e240000000a00 */
[----:B------:R-:W2:Y:S01]  /*0260*/  @!P1 LDG.E R27, desc[UR8][R10.64] ;  /* 0x000000080a1b9981 */ /* 0x000ea2000c1e1900 */
[----:B0-----:R-:W-:-:S05]  /*0270*/  @!P0 IMAD.WIDE.U32 R8, R3, 0x4, R8 ;  /* 0x0000000403088825 */ /* 0x001fca00078e0008 */
[----:B------:R-:W3:Y:S04]  /*0280*/  @!P0 LDG.E R24, desc[UR8][R8.64] ;  /* 0x0000000808188981 */ /* 0x000ee8000c1e1900 */
[----:B---3--:R-:W-:Y:S04]  /*0290*/  STS [R7], R24 ;  /* 0x0000001807007388 */ /* 0x008fe80000000800 */
[----:B--2---:R-:W-:Y:S01]  /*02a0*/  STS [R4], R27 ;  /* 0x0000001b04007388 */ /* 0x004fe20000000800 */
[----:B------:R-:W-:Y:S06]  /*02b0*/  BAR.SYNC.DEFER_BLOCKING 0x0 ;  /* 0x0000000000007b1d */ /* 0x000fec0000010000 */
[----:B------:R-:W-:Y:S04]  /*02c0*/  LDS R23, [R2] ;  /* 0x0000000002177984 */ /* 0x000fe80000000800 */
[----:B------:R-:W0:Y:S04]  /*02d0*/  LDS.128 R12, [R16] ;  /* 0x00000000100c7984 */ /* 0x000e280000000c00 */
[----:B------:R-:W1:Y:S04]  /*02e0*/  LDS R28, [R2+0x80] ;  /* 0x00008000021c7984 */ /* 0x000e680000000800 */
[----:B------:R-:W2:Y:S04]  /*02f0*/  LDS R25, [R2+0x100] ;  /* 0x0001000002197984 */ /* 0x000ea80000000800 */
[----:B------:R-:W3:Y:S04]  /*0300*/  LDS R26, [R2+0x180] ;  /* 0x00018000021a7984 */ /* 0x000ee80000000800 */
[----:B------:R-:W-:Y:S04]  /*0310*/  LDS.128 R8, [R16+0x10] ;  /* 0x0000100010087984 */ /* 0x000fe80000000c00 */
[----:B------:R-:W-:Y:S01]  /*0320*/  LDS R24, [R2+0x280] ;  /* 0x0002800002187984 */ /* 0x000fe20000000800 */
[----:B0-----:R-:W-:-:S03]  /*0330*/  IMAD R29, R12, R23, RZ ;  /* 0x000000170c1d7224 */ /* 0x001fc600078e02ff */
[----:B------:R-:W0:Y:S01]  /*0340*/  LDS R23, [R2+0x200] ;  /* 0x0002000002177984 */ /* 0x000e220000000800 */
[----:B-1----:R-:W-:Y:S02]  /*0350*/  IMAD R13, R28, R13, RZ ;  /* 0x0000000d1c0d7224 */ /* 0x002fe400078e02ff */
[----:B--2---:R-:W-:-:S03]  /*0360*/  IMAD R14, R25, R14, RZ ;  /* 0x0000000e190e7224 */ /* 0x004fc600078e02ff */
[----:B------:R-:W-:Y:S01]  /*0370*/  IADD3 R13, PT, PT, R13, R22, R29 ;  /* 0x000000160d0d7210 */ /* 0x000fe20007ffe01d */
[----:B------:R-:W1:Y:S01]  /*0380*/  LDS R25, [R2+0x300] ;  /* 0x0003000002197984 */ /* 0x000e620000000800 */
[----:B---3--:R-:W-:-:S03]  /*0390*/  IMAD R15, R26, R15, RZ ;  /* 0x0000000f1a0f7224 */ /* 0x008fc600078e02ff */
[----:B------:R-:W2:Y:S02]  /*03a0*/  LDS R26, [R2+0x380] ;  /* 0x00038000021a7984 */ /* 0x000ea40000000800 */
[----:B------:R-:W-:Y:S02]  /*03b0*/  IADD3 R27, PT, PT, R15, R13, R14 ;  /* 0x0000000d0f1b7210 */ /* 0x000fe40007ffe00e */
[----:B------:R-:W-:Y:S04]  /*03c0*/  LDS R22, [R2+0x480] ;  /* 0x0004800002167984 */ /* 0x000fe80000000800 */
[----:B------:R-:W-:Y:S01]  /*03d0*/  LDS.128 R12, [R16+0x20] ;  /* 0x00002000100c7984 */ /* 0x000fe20000000c00 */
[----:B0-----:R-:W-:-:S03]  /*03e0*/  IMAD R8, R8, R23, RZ ;  /* 0x0000001708087224 */ /* 0x001fc600078e02ff */
[----:B------:R-:W0:Y:S01]  /*03f0*/  LDS R23, [R2+0x400] ;  /* 0x0004000002177984 */ /* 0x000e220000000800 */
[----:B------:R-:W-:-:S03]  /*0400*/  IMAD R9, R24, R9, RZ ;  /* 0x0000000918097224 */ /* 0x000fc600078e02ff */
[----:B------:R-:W3:Y:S02]  /*0410*/  LDS R24, [R2+0x580] ;  /* 0x0005800002187984 */ /* 0x000ee40000000800 */
[----:B------:R-:W-:Y:S01]  /*0420*/  IADD3 R8, PT, PT, R9, R27, R8 ;  /* 0x0000001b09087210 */ /* 0x000fe20007ffe008 */
[----:B-1----:R-:W-:Y:S02]  /*0430*/  IMAD R10, R25, R10, RZ ;  /* 0x0000000a190a7224 */ /* 0x002fe400078e02ff */
[----:B------:R-:W1:Y:S01]  /*0440*/  LDS R25, [R2+0x500] ;  /* 0x0005000002197984 */ /* 0x000e620000000800 */
[----:B--2---:R-:W-:-:S05]  /*0450*/  IMAD R11, R26, R11, RZ ;  /* 0x0000000b1a0b7224 */ /* 0x004fca00078e02ff */
[----:B------:R-:W-:Y:S02]  /*0460*/  IADD3 R26, PT, PT, R11, R8, R10 ;  /* 0x000000080b1a7210 */ /* 0x000fe40007ffe00a */
[----:B------:R-:W-:Y:S01]  /*0470*/  LDS.128 R8, [R16+0x30] ;  /* 0x0000300010087984 */ /* 0x000fe20000000c00 */
[----:B0-----:R-:W-:-:S03]  /*0480*/  IMAD R27, R12, R23, RZ ;  /* 0x000000170c1b7224 */ /* 0x001fc600078e02ff */
[----:B------:R-:W0:Y:S01]  /*0490*/  LDS R23, [R2+0x600] ;  /* 0x0006000002177984 */ /* 0x000e220000000800 */
[----:B------:R-:W-:-:S03]  /*04a0*/  IMAD R13, R22, R13, RZ ;  /* 0x0000000d160d7224 */ /* 0x000fc600078e02ff */
[----:B------:R-:W2:Y:S01]  /*04b0*/  LDS R22, [R2+0x680] ;  /* 0x0006800002167984 */ /* 0x000ea20000000800 */
[----:B---3--:R-:W-:Y:S01]  /*04c0*/  IMAD R15, R24, R15, RZ ;  /* 0x0000000f180f7224 */ /* 0x008fe200078e02ff */
[----:B------:R-:W-:Y:S01]  /*04d0*/  IADD3 R26, PT, PT, R13, R26, R27 ;  /* 0x0000001a0d1a7210 */ /* 0x000fe20007ffe01b */
[----:B-1----:R-:W-:Y:S01]  /*04e0*/  IMAD R14, R25, R14, RZ ;  /* 0x0000000e190e7224 */ /* 0x002fe200078e02ff */
[----:B------:R-:W1:Y:S04]  /*04f0*/  LDS R24, [R2+0x780] ;  /* 0x0007800002187984 */ /* 0x000e680000000800 */
[----:B------:R-:W3:Y:S01]  /*0500*/  LDS R25, [R2+0x700] ;  /* 0x0007000002197984 */ /* 0x000ee20000000800 */
[----:B------:R-:W-:-:S03]  /*0510*/  IADD3 R26, PT, PT, R15, R26, R14 ;  /* 0x0000001a0f1a7210 */ /* 0x000fc60007ffe00e */
[----:B------:R-:W-:Y:S01]  /*0520*/  LDS.128 R12, [R16+0x40] ;  /* 0x00004000100c7984 */ /* 0x000fe20000000c00 */
[----:B0-----:R-:W-:-:S03]  /*0530*/  IMAD R27, R8, R23, RZ ;  /* 0x00000017081b7224 */ /* 0x001fc600078e02ff */
[----:B------:R-:W0:Y:S01]  /*0540*/  LDS R23, [R2+0x800] ;  /* 0x0008000002177984 */ /* 0x000e220000000800 */
[----:B--2---:R-:W-:-:S03]  /*0550*/  IMAD R9, R22, R9, RZ ;  /* 0x0000000916097224 */ /* 0x004fc600078e02ff */
[----:B------:R-:W2:Y:S01]  /*0560*/  LDS R22, [R2+0x880] ;  /* 0x0008800002167984 */ /* 0x000ea20000000800 */
[----:B-1----:R-:W-:Y:S01]  /*0570*/  IMAD R11, R24, R11, RZ ;  /* 0x0000000b180b7224 */ /* 0x002fe200078e02ff */
[----:B------:R-:W-:Y:S02]  /*0580*/  IADD3 R26, PT, PT, R9, R26, R27 ;  /* 0x0000001a091a7210 */ /* 0x000fe40007ffe01b */
[----:B------:R-:W1:Y:S01]  /*0590*/  LDS R24, [R2+0x980] ;  /* 0x0009800002187984 */ /* 0x000e620000000800 */
[----:B---3--:R-:W-:-:S03]  /*05a0*/  IMAD R10, R25, R10, RZ ;  /* 0x0000000a190a7224 */ /* 0x008fc600078e02ff */
[----:B------:R-:W3:Y:S02]  /*05b0*/  LDS R25, [R2+0x900] ;  /* 0x0009000002197984 */ /* 0x000ee40000000800 */
[----:B------:R-:W-:Y:S02]  /*05c0*/  IADD3 R26, PT, PT, R11, R26, R10 ;  /* 0x0000001a0b1a7210 */ /* 0x000fe40007ffe00a */
[----:B------:R-:W-:Y:S01]  /*05d0*/  LDS.128 R8, [R16+0x50] ;  /* 0x0000500010087984 */ /* 0x000fe20000000c00 */
[----:B0-----:R-:W-:-:S03]  /*05e0*/  IMAD R27, R12, R23, RZ ;  /* 0x000000170c1b7224 */ /* 0x001fc600078e02ff */
[----:B------:R-:W0:Y:S04]  /*05f0*/  LDS R23, [R2+0xa00] ;  /* 0x000a000002177984 */ /* 0x000e280000000800 */
[----:B------:R-:W4:Y:S01]  /*0600*/  LDS R12, [R2+0xa80] ;  /* 0x000a8000020c7984 */ /* 0x000f220000000800 */
[----:B--2---:R-:W-:Y:S02]  /*0610*/  IMAD R13, R22, R13, RZ ;  /* 0x0000000d160d7224 */ /* 0x004fe400078e02ff */
[----:B-1----:R-:W-:Y:S01]  /*0620*/  IMAD R15, R24, R15, RZ ;  /* 0x0000000f180f7224 */ /* 0x002fe200078e02ff */
[----:B------:R-:W-:Y:S01]  /*0630*/  LDS R22, [R2+0xc80] ;  /* 0x000c800002167984 */ /* 0x000fe20000000800 */
[----:B---3--:R-:W-:Y:S01]  /*0640*/  IMAD R14, R25, R14, RZ ;  /* 0x0000000e190e7224 */ /* 0x008fe200078e02ff */
[----:B------:R-:W-:-:S02]  /*0650*/  IADD3 R13, PT, PT, R13, R26, R27 ;  /* 0x0000001a0d0d7210 */ /* 0x000fc40007ffe01b */
[----:B------:R-:W1:Y:S04]  /*0660*/  LDS R25, [R2+0xb00] ;  /* 0x000b000002197984 */ /* 0x000e680000000800 */
[----:B------:R-:W2:Y:S04]  /*0670*/  LDS R24, [R2+0xb80] ;  /* 0x000b800002187984 */ /* 0x000ea80000000800 */
[----:B------:R-:W-:Y:S04]  /*0680*/  LDS R27, [R2+0xc00] ;  /* 0x000c0000021b7984 */ /* 0x000fe80000000800 */
[----:B------:R-:W-:Y:S01]  /*0690*/  LDS R26, [R2+0xe80] ;  /* 0x000e8000021a7984 */ /* 0x000fe20000000800 */
[----:B0-----:R-:W-:Y:S01]  /*06a0*/  IMAD R8, R8, R23, RZ ;  /* 0x0000001708087224 */ /* 0x001fe200078e02ff */
[----:B------:R-:W-:Y:S01]  /*06b0*/  IADD3 R23, PT, PT, R15, R13, R14 ;  /* 0x0000000d0f177210 */ /* 0x000fe20007ffe00e */
[----:B----4-:R-:W-:-:S02]  /*06c0*/  IMAD R9, R12, R9, RZ ;  /* 0x000000090c097224 */ /* 0x010fc400078e02ff */
[----:B------:R-:W0:Y:S03]  /*06d0*/  LDS.128 R12, [R16+0x60] ;  /* 0x00006000100c7984 */ /* 0x000e260000000c00 */
[----:B------:R-:W-:Y:S02]  /*06e0*/  IADD3 R8, PT, PT, R9, R23, R8 ;  /* 0x0000001709087210 */ /* 0x000fe40007ffe008 */
[----:B------:R-:W3:Y:S01]  /*06f0*/  LDS R23, [R2+0xd00] ;  /* 0x000d000002177984 */ /* 0x000ee20000000800 */
[----:B-1----:R-:W-:-:S03]  /*0700*/  IMAD R10, R25, R10, RZ ;  /* 0x0000000a190a7224 */ /* 0x002fc600078e02ff */
[----:B------:R-:W-:Y:S01]  /*0710*/  LDS R25, [R2+0xe00] ;  /* 0x000e000002197984 */ /* 0x000fe20000000800 */
[----:B--2---:R-:W-:-:S03]  /*0720*/  IMAD R11, R24, R11, RZ ;  /* 0x0000000b180b7224 */ /* 0x004fc600078e02ff */
[----:B------:R-:W1:Y:S02]  /*0730*/  LDS R24, [R2+0xd80] ;  /* 0x000d800002187984 */ /* 0x000e640000000800 */
[----:B------:R-:W-:Y:S01]  /*0740*/  IADD3 R10, PT, PT, R11, R8, R10 ;  /* 0x000000080b0a7210 */ /* 0x000fe20007ffe00a */
[----:B0-----:R-:W-:Y:S02]  /*0750*/  IMAD R12, R12, R27, RZ ;  /* 0x0000001b0c0c7224 */ /* 0x001fe400078e02ff */
[----:B------:R-:W-:-:S05]  /*0760*/  IMAD R13, R22, R13, RZ ;  /* 0x0000000d160d7224 */ /* 0x000fca00078e02ff */
[----:B------:R-:W-:Y:S02]  /*0770*/  IADD3 R22, PT, PT, R13, R10, R12 ;  /* 0x0000000a0d167210 */ /* 0x000fe40007ffe00c */
[----:B------:R-:W0:Y:S04]  /*0780*/  LDS.128 R8, [R16+0x70] ;  /* 0x0000700010087984 */ /* 0x000e280000000c00 */
[----:B------:R-:W2:Y:S04]  /*0790*/  LDS R13, [R2+0xf00] ;  /* 0x000f0000020d7984 */ /* 0x000ea80000000800 */
[----:B------:R-:W4:Y:S01]  /*07a0*/  LDS R12, [R2+0xf80] ;  /* 0x000f8000020c7984 */ /* 0x000f220000000800 */
[----:B------:R-:W-:Y:S01]  /*07b0*/  UIADD3 UR5, UPT, UPT, UR5, 0x1, URZ ;  /* 0x0000000105057890 */ /* 0x000fe2000fffe0ff */
[----:B---3--:R-:W-:-:S02]  /*07c0*/  IMAD R23, R23, R14, RZ ;  /* 0x0000000e17177224 */ /* 0x008fc400078e02ff */
[----:B-1----:R-:W-:Y:S01]  /*07d0*/  IMAD R15, R24, R15, RZ ;  /* 0x0000000f180f7224 */ /* 0x002fe200078e02ff */
[----:B------:R-:W-:-:S04]  /*07e0*/  UISETP.NE.AND UP0, UPT, UR5, 0x20, UPT ;  /* 0x000000200500788c */ /* 0x000fc8000bf05270 */
[----:B------:R-:W-:Y:S02]  /*07f0*/  IADD3 R15, PT, PT, R15, R22, R23 ;  /* 0x000000160f0f7210 */ /* 0x000fe40007ffe017 */
[----:B------:R-:W-:Y:S02]  /*0800*/  IADD3 R0, PT, PT, R0, 0x8000, RZ ;  /* 0x0000800000007810 */ /* 0x000fe40007ffe0ff */
[----:B------:R-:W-:Y:S01]  /*0810*/  IADD3 R3, PT, PT, R3, 0x20, RZ ;  /* 0x0000002003037810 */ /* 0x000fe20007ffe0ff */
[----:B------:R-:W-:Y:S01]  /*0820*/  UIADD3 UR4, UPT, UPT, UR4, 0x20, URZ ;  /* 0x0000002004047890 */ /* 0x000fe2000fffe0ff */
[----:B0-----:R-:W-:Y:S02]  /*0830*/  IMAD R8, R8, R25, RZ ;  /* 0x0000001908087224 */ /* 0x001fe400078e02ff */
[----:B------:R-:W-:Y:S02]  /*0840*/  IMAD R9, R26, R9, RZ ;  /* 0x000000091a097224 */ /* 0x000fe400078e02ff */
[----:B--2---:R-:W-:-:S03]  /*0850*/  IMAD R10, R13, R10, RZ ;  /* 0x0000000a0d0a7224 */ /* 0x004fc600078e02ff */
[----:B------:R-:W-:Y:S01]  /*0860*/  IADD3 R8, PT, PT, R9, R15, R8 ;  /* 0x0000000f09087210 */ /* 0x000fe20007ffe008 */
[----:B----4-:R-:W-:-:S05]  /*0870*/  IMAD R11, R12, R11, RZ ;  /* 0x0000000b0c0b7224 */ /* 0x010fca00078e02ff */
[----:B------:R-:W-:Y:S01]  /*0880*/  IADD3 R22, PT, PT, R11, R8, R10 ;  /* 0x000000080b167210 */ /* 0x000fe20007ffe00a */
[----:B------:R-:W-:Y:S06]  /*0890*/  BAR.SYNC.DEFER_BLOCKING 0x0 ;  /* 0x0000000000007b1d */ /* 0x000fec0000010000 */
[----:B------:R-:W-:Y:S05]  /*08a0*/  BRA.U UP0, `(.L_x_12) ;  /* 0xfffffff9004c7547 */ /* 0x000fea000b83ffff */
[----:B------:R-:W-:-:S04]  /*08b0*/  ISETP.GT.AND P0, PT, R19, 0x3ff, PT ;  /* 0x000003ff1300780c */ /* 0x000fc80003f04270 */
[----:B------:R-:W-:-:S13]  /*08c0*/  ISETP.GT.U32.OR P0, PT, R18, 0x3ff, P0 ;  /* 0x000003ff1200780c */ /* 0x000fda0000704470 */
[----:B------:R-:W-:Y:S05]  /*08d0*/  @P0 EXIT ;  /* 0x000000000000094d */ /* 0x000fea0003800000 */
[----:B------:R-:W0:Y:S01]  /*08e0*/  LDC.64 R2, c[0x0][0x390] ;  /* 0x0000e400ff027b82 */ /* 0x000e220000000a00 */
[----:B------:R-:W-:-:S05]  /*08f0*/  IADD3 R5, PT, PT, R6, UR6, RZ ;  /* 0x0000000606057c10 */ /* 0x000fca000fffe0ff */
[----:B0-----:R-:W-:-:S05]  /*0900*/  IMAD.WIDE R2, R5, 0x4, R2 ;  /* 0x0000000405027825 */ /* 0x001fca00078e0202 */
[----:B------:R-:W-:Y:S01]  /*0910*/  STG.E desc[UR8][R2.64], R22 ;  /* 0x0000001602007986 */ /* 0x000fe2000c101908 */
[----:B------:R-:W-:Y:S05]  /*0920*/  EXIT ;  /* 0x000000000000794d */ /* 0x000fea0003800000 */
.L_x_13:
        /* <DEDUP_REMOVED lines=13> */
.L_x_15:


//--------------------- .nv.shared._Z10stencil_2dPiS_ --------------------------
	.section	.nv.shared._Z10stencil_2dPiS_,"aw",@nobits
	.sectionflags	@""
	.align	4
.nv.shared._Z10stencil_2dPiS_:
	.zero		6800


//--------------------- .nv.shared.reserved.0     --------------------------
	.section	.nv.shared.reserved.0,"aw",@nobits
	.weak		__nv_reservedSMEM_offset_0_alias
	.size		__nv_reservedSMEM_offset_0_alias, 0, 64
	.other		__nv_reservedSMEM_offset_0_alias,@"STO_CUDA_RESERVED_SHARED STV_DEFAULT"
__nv_reservedSMEM_offset_0_alias:
	.zero		0
	.zero		64


//--------------------- .nv.shared._Z7mat_mulPiS_S_ --------------------------
	.section	.nv.shared._Z7mat_mulPiS_S_,"aw",@nobits
	.sectionflags	@""
	.align	4
.nv.shared._Z7mat_mulPiS_S_:
	.zero		9216


//--------------------- .nv.constant0._Z10stencil_2dPiS_ --------------------------
	.section	.nv.constant0._Z10stencil_2dPiS_,"a",@progbits
	.sectionflags	@""
	.align	4
.nv.constant0._Z10stencil_2dPiS_:
	.zero		912


//--------------------- .nv.constant0._Z7mat_mulPiS_S_ --------------------------
	.section	.nv.constant0._Z7mat_mulPiS_S_,"a",@progbits
	.sectionflags	@""
	.align	4
.nv.constant0._Z7mat_mulPiS_S_:
	.zero		920


//--------------------- SYMBOLS --------------------------

	.type		.nv.reservedSmem.offset0,@object
	.size		.nv.reservedSmem.offset0,0x4
	.type		.nv.reservedSmem.cap,@object
	.size		.nv.reservedSmem.cap,0x4
